	.headerflags	@"EF_CUDA_TEXMODE_UNIFIED EF_CUDA_64BIT_ADDRESS EF_CUDA_SM89 EF_CUDA_VIRTUAL_SM(EF_CUDA_SM89)"
	.elftype	@"ET_EXEC"


//--------------------- .nv.info                  --------------------------
	.section	.nv.info,"",@"SHT_CUDA_INFO"
	.align	4


	//----- nvinfo : EIATTR_REGCOUNT
	.align		4
        /*0000*/ 	.byte	0x04, 0x2f
        /*0002*/ 	.short	(.L_1 - .L_0)
	.align		4
.L_0:
        /*0004*/ 	.word	index@(_rms_norm_backward_kernel)
        /*0008*/ 	.word	0x0000003f


	//----- nvinfo : EIATTR_MIN_STACK_SIZE
	.align		4
.L_1:
        /*000c*/ 	.byte	0x04, 0x12
        /*000e*/ 	.short	(.L_3 - .L_2)
	.align		4
.L_2:
        /*0010*/ 	.word	index@(_rms_norm_backward_kernel)
        /*0014*/ 	.word	0x00000000


	//----- nvinfo : EIATTR_FRAME_SIZE
	.align		4
.L_3:
        /*0018*/ 	.byte	0x04, 0x11
        /*001a*/ 	.short	(.L_5 - .L_4)
	.align		4
.L_4:
        /*001c*/ 	.word	index@(_rms_norm_backward_kernel)
        /*0020*/ 	.word	0x00000000


	//----- nvinfo : EIATTR_MIN_STACK_SIZE
	.align		4
.L_5:
        /*0024*/ 	.byte	0x04, 0x12
        /*0026*/ 	.short	(.L_7 - .L_6)
	.align		4
.L_6:
        /*0028*/ 	.word	index@(_rms_norm_backward_kernel)
        /*002c*/ 	.word	0x00000000
.L_7:


//--------------------- .nv.info._rms_norm_backward_kernel --------------------------
	.section	.nv.info._rms_norm_backward_kernel,"",@"SHT_CUDA_INFO"
	.sectionflags	@""
	.align	4


	//----- nvinfo : EIATTR_CUDA_API_VERSION
	.align		4
        /*0000*/ 	.byte	0x04, 0x37
        /*0002*/ 	.short	(.L_9 - .L_8)
.L_8:
        /*0004*/ 	.word	0x0000007c


	//----- nvinfo : EIATTR_PARAM_CBANK
	.align		4
.L_9:
        /*0008*/ 	.byte	0x04, 0x0a
        /*000a*/ 	.short	(.L_11 - .L_10)
	.align		4
.L_10:
        /*000c*/ 	.word	index@(.nv.constant0._rms_norm_backward_kernel)
        /*0010*/ 	.short	0x0160
        /*0012*/ 	.short	0x0058


	//----- nvinfo : EIATTR_CBANK_PARAM_SIZE
	.align		4
.L_11:
        /*0014*/ 	.byte	0x03, 0x19
        /*0016*/ 	.short	0x0058


	//----- nvinfo : EIATTR_KPARAM_INFO
	.align		4
        /*0018*/ 	.byte	0x04, 0x17
        /*001a*/ 	.short	(.L_13 - .L_12)
.L_12:
        /*001c*/ 	.word	0x00000000
        /*0020*/ 	.short	0x000c
        /*0022*/ 	.short	0x0054
        /*0024*/ 	.byte	0x00, 0xf0, 0x11, 0x00


	//----- nvinfo : EIATTR_KPARAM_INFO
	.align		4
.L_13:
        /*0028*/ 	.byte	0x04, 0x17
        /*002a*/ 	.short	(.L_15 - .L_14)
.L_14:
        /*002c*/ 	.word	0x00000000
        /*0030*/ 	.short	0x000b
        /*0032*/ 	.short	0x0050
        /*0034*/ 	.byte	0x00, 0xf0, 0x11, 0x00


	//----- nvinfo : EIATTR_KPARAM_INFO
	.align		4
.L_15:
        /*0038*/ 	.byte	0x04, 0x17
        /*003a*/ 	.short	(.L_17 - .L_16)
.L_16:
        /*003c*/ 	.word	0x00000000
        /*0040*/ 	.short	0x000a
        /*0042*/ 	.short	0x004c
        /*0044*/ 	.byte	0x00, 0xf0, 0x11, 0x00


	//----- nvinfo : EIATTR_KPARAM_INFO
	.align		4
.L_17:
        /*0048*/ 	.byte	0x04, 0x17
        /*004a*/ 	.short	(.L_19 - .L_18)
.L_18:
        /*004c*/ 	.word	0x00000000
        /*0050*/ 	.short	0x0009
        /*0052*/ 	.short	0x0048
        /*0054*/ 	.byte	0x00, 0xf0, 0x11, 0x00


	//----- nvinfo : EIATTR_KPARAM_INFO
	.align		4
.L_19:
        /*0058*/ 	.byte	0x04, 0x17
        /*005a*/ 	.short	(.L_21 - .L_20)
.L_20:
        /*005c*/ 	.word	0x00000000
        /*0060*/ 	.short	0x0008
        /*0062*/ 	.short	0x0040
        /*0064*/ 	.byte	0x00, 0xf4, 0x21, 0x00


	//----- nvinfo : EIATTR_KPARAM_INFO
	.align		4
.L_21:
        /*0068*/ 	.byte	0x04, 0x17
        /*006a*/ 	.short	(.L_23 - .L_22)
.L_22:
        /*006c*/ 	.word	0x00000000
        /*0070*/ 	.short	0x0007
        /*0072*/ 	.short	0x0038
        /*0074*/ 	.byte	0x00, 0xf4, 0x21, 0x00


	//----- nvinfo : EIATTR_KPARAM_INFO
	.align		4
.L_23:
        /*0078*/ 	.byte	0x04, 0x17
        /*007a*/ 	.short	(.L_25 - .L_24)
.L_24:
        /*007c*/ 	.word	0x00000000
        /*0080*/ 	.short	0x0006
        /*0082*/ 	.short	0x0030
        /*0084*/ 	.byte	0x00, 0xf4, 0x21, 0x00


	//----- nvinfo : EIATTR_KPARAM_INFO
	.align		4
.L_25:
        /*0088*/ 	.byte	0x04, 0x17
        /*008a*/ 	.short	(.L_27 - .L_26)
.L_26:
        /*008c*/ 	.word	0x00000000
        /*0090*/ 	.short	0x0005
        /*0092*/ 	.short	0x0028
        /*0094*/ 	.byte	0x00, 0xf0, 0x11, 0x00


	//----- nvinfo : EIATTR_KPARAM_INFO
	.align		4
.L_27:
        /*0098*/ 	.byte	0x04, 0x17
        /*009a*/ 	.short	(.L_29 - .L_28)
.L_28:
        /*009c*/ 	.word	0x00000000
        /*00a0*/ 	.short	0x0004
        /*00a2*/ 	.short	0x0020
        /*00a4*/ 	.byte	0x00, 0xf4, 0x21, 0x00


	//----- nvinfo : EIATTR_KPARAM_INFO
	.align		4
.L_29:
        /*00a8*/ 	.byte	0x04, 0x17
        /*00aa*/ 	.short	(.L_31 - .L_30)
.L_30:
        /*00ac*/ 	.word	0x00000000
        /*00b0*/ 	.short	0x0003
        /*00b2*/ 	.short	0x0018
        /*00b4*/ 	.byte	0x00, 0xf0, 0x11, 0x00


	//----- nvinfo : EIATTR_KPARAM_INFO
	.align		4
.L_31:
        /*00b8*/ 	.byte	0x04, 0x17
        /*00ba*/ 	.short	(.L_33 - .L_32)
.L_32:
        /*00bc*/ 	.word	0x00000000
        /*00c0*/ 	.short	0x0002
        /*00c2*/ 	.short	0x0010
        /*00c4*/ 	.byte	0x00, 0xf4, 0x21, 0x00


	//----- nvinfo : EIATTR_KPARAM_INFO
	.align		4
.L_33:
        /*00c8*/ 	.byte	0x04, 0x17
        /*00ca*/ 	.short	(.L_35 - .L_34)
.L_34:
        /*00cc*/ 	.word	0x00000000
        /*00d0*/ 	.short	0x0001
        /*00d2*/ 	.short	0x0008
        /*00d4*/ 	.byte	0x00, 0xf0, 0x11, 0x00


	//----- nvinfo : EIATTR_KPARAM_INFO
	.align		4
.L_35:
        /*00d8*/ 	.byte	0x04, 0x17
        /*00da*/ 	.short	(.L_37 - .L_36)
.L_36:
        /*00dc*/ 	.word	0x00000000
        /*00e0*/ 	.short	0x0000
        /*00e2*/ 	.short	0x0000
        /*00e4*/ 	.byte	0x00, 0xf4, 0x21, 0x00


	//----- nvinfo : EIATTR_MAXREG_COUNT
	.align		4
.L_37:
        /*00e8*/ 	.byte	0x03, 0x1b
        /*00ea*/ 	.short	0x00ff


	//----- nvinfo : EIATTR_COOP_GROUP_MASK_REGIDS
	.align		4
        /*00ec*/ 	.byte	0x04, 0x29
        /*00ee*/ 	.short	(.L_39 - .L_38)


	//   ....[0]....
.L_38:
        /*00f0*/ 	.word	0xffffffff


	//   ....[1]....
        /*00f4*/ 	.word	0xffffffff


	//   ....[2]....
        /*00f8*/ 	.word	0xffffffff


	//   ....[3]....
        /*00fc*/ 	.word	0xffffffff


	//   ....[4]....
        /*0100*/ 	.word	0xffffffff


	//   ....[5]....
        /*0104*/ 	.word	0xffffffff


	//   ....[6]....
        /*0108*/ 	.word	0xffffffff


	//   ....[7]....
        /*010c*/ 	.word	0xffffffff


	//----- nvinfo : EIATTR_COOP_GROUP_INSTR_OFFSETS
	.align		4
.L_39:
        /*0110*/ 	.byte	0x04, 0x28
        /*0112*/ 	.short	(.L_41 - .L_40)


	//   ....[0]....
.L_40:
        /*0114*/ 	.word	0x000008c0


	//   ....[1]....
        /*0118*/ 	.word	0x00000920


	//   ....[2]....
        /*011c*/ 	.word	0x00000940


	//   ....[3]....
        /*0120*/ 	.word	0x00000960


	//   ....[4]....
        /*0124*/ 	.word	0x00000980


	//   ....[5]....
        /*0128*/ 	.word	0x000009f0


	//   ....[6]....
        /*012c*/ 	.word	0x00000a10


	//   ....[7]....
        /*0130*/ 	.word	0x00000a40


	//----- nvinfo : EIATTR_EXIT_INSTR_OFFSETS
	.align		4
.L_41:
        /*0134*/ 	.byte	0x04, 0x1c
        /*0136*/ 	.short	(.L_43 - .L_42)


	//   ....[0]....
.L_42:
        /*0138*/ 	.word	0x00001100


	//   ....[1]....
        /*013c*/ 	.word	0x00001130


	//----- nvinfo : EIATTR_REQNTID
	.align		4
.L_43:
        /*0140*/ 	.byte	0x04, 0x10
        /*0142*/ 	.short	(.L_45 - .L_44)
.L_44:
        /*0144*/ 	.word	0x00000100
        /*0148*/ 	.word	0x00000001
        /*014c*/ 	.word	0x00000001
.L_45:


//--------------------- .nv.callgraph             --------------------------
	.section	.nv.callgraph,"",@"SHT_CUDA_CALLGRAPH"
	.align	4
	.sectionentsize	8
	.align		4
        /*0000*/ 	.word	0x00000000
	.align		4
        /*0004*/ 	.word	0xffffffff
	.align		4
        /*0008*/ 	.word	0x00000000
	.align		4
        /*000c*/ 	.word	0xfffffffe
	.align		4
        /*0010*/ 	.word	0x00000000
	.align		4
        /*0014*/ 	.word	0xfffffffd
	.align		4
        /*0018*/ 	.word	0x00000000
	.align		4
        /*001c*/ 	.word	0xfffffffc


//--------------------- .nv.rel.action            --------------------------
	.section	.nv.rel.action,"",@"SHT_CUDA_RELOCINFO"
	.align	8
	.sectionentsize	8
        /*0000*/ 	.byte	0x73, 0x00, 0x00, 0x00, 0x00, 0x00, 0x00, 0x00, 0x00, 0x00, 0x00, 0x11, 0x25, 0x00, 0x05, 0x36


//--------------------- .nv.constant0._rms_norm_backward_kernel --------------------------
	.section	.nv.constant0._rms_norm_backward_kernel,"a",@progbits
	.sectionflags	@""
	.align	4
.nv.constant0._rms_norm_backward_kernel:
	.zero		440


//--------------------- .text._rms_norm_backward_kernel --------------------------
	.section	.text._rms_norm_backward_kernel,"ax",@progbits
	.sectionflags	@"SHF_BARRIERS=1"
	.sectioninfo	@"SHI_REGISTERS=63"
	.align	128
        .global         _rms_norm_backward_kernel
        .type           _rms_norm_backward_kernel,@function
        .size           _rms_norm_backward_kernel,(.L_x_3 - _rms_norm_backward_kernel)
        .other          _rms_norm_backward_kernel,@"STO_CUDA_ENTRY STV_DEFAULT"
_rms_norm_backward_kernel:
.text._rms_norm_backward_kernel:
[----:B------:R-:W-:Y:S02]  /*0000*/  MOV R1, c[0x0][0x28] ;  /* 0x00000a0000017a02 */ /* 0x000fe40000000f00 */
[----:B------:R-:W0:Y:S01]  /*0010*/  S2R R3, SR_TID.X ;  /* 0x0000000000037919 */ /* 0x000e220000002100 */
[----:B------:R-:W-:Y:S01]  /*0020*/  IMAD.MOV.U32 R7, RZ, RZ, 0x2 ;  /* 0x00000002ff077424 */ /* 0x000fe200078e00ff */
[----:B------:R-:W-:Y:S01]  /*0030*/  CS2R R8, SRZ ;  /* 0x0000000000087805 */ /* 0x000fe2000001ff00 */
[----:B------:R-:W-:Y:S01]  /*0040*/  CS2R R10, SRZ ;  /* 0x00000000000a7805 */ /* 0x000fe2000001ff00 */
[----:B------:R-:W-:Y:S01]  /*0050*/  ULDC.64 UR4, c[0x0][0x118] ;  /* 0x0000460000047ab9 */ /* 0x000fe20000000a00 */
[----:B0-----:R-:W-:-:S04]  /*0060*/  SHF.L.U32 R0, R3, 0x3, RZ ;  /* 0x0000000303007819 */ /* 0x001fc800000006ff */
[----:B------:R-:W-:-:S04]  /*0070*/  LOP3.LUT R0, R0, 0x7f8, RZ, 0xc0, !PT ;  /* 0x000007f800007812 */ /* 0x000fc800078ec0ff */
[C---:B------:R-:W-:Y:S01]  /*0080*/  ISETP.GE.AND P1, PT, R0.reuse, c[0x0][0x1b0], PT ;  /* 0x00006c0000007a0c */ /* 0x040fe20003f26270 */
[----:B------:R-:W-:-:S12]  /*0090*/  IMAD.WIDE.U32 R6, R0, R7, c[0x0][0x190] ;  /* 0x0000640000067625 */ /* 0x000fd800078e0007 */
[----:B------:R-:W2:Y:S01]  /*00a0*/  @!P1 LDG.E.128 R8, [R6.64] ;  /* 0x0000000406089981 */ /* 0x000ea2000c1e1d00 */
[----:B------:R-:W-:Y:S01]  /*00b0*/  CS2R R16, SRZ ;  /* 0x0000000000107805 */ /* 0x000fe2000001ff00 */
[----:B------:R-:W-:Y:S01]  /*00c0*/  CS2R R18, SRZ ;  /* 0x0000000000127805 */ /* 0x000fe2000001ff00 */
[----:B------:R-:W-:Y:S01]  /*00d0*/  CS2R R28, SRZ ;  /* 0x00000000001c7805 */ /* 0x000fe2000001ff00 */
[----:B------:R-:W0:Y:S01]  /*00e0*/  S2R R4, SR_CTAID.X ;  /* 0x0000000000047919 */ /* 0x000e220000002500 */
[----:B------:R-:W-:Y:S01]  /*00f0*/  CS2R R30, SRZ ;  /* 0x00000000001e7805 */ /* 0x000fe2000001ff00 */
[----:B0-----:R-:W-:-:S05]  /*0100*/  IMAD R32, R4, 0x11, RZ ;  /* 0x0000001104207824 */ /* 0x001fca00078e02ff */
[----:B------:R-:W-:-:S04]  /*0110*/  IADD3 R0, R32, 0x11, RZ ;  /* 0x0000001120007810 */ /* 0x000fc80007ffe0ff */
[----:B------:R-:W-:-:S04]  /*0120*/  IMNMX R5, R0, c[0x0][0x1ac], PT ;  /* 0x00006b0000057a17 */ /* 0x000fc80003800200 */
[----:B------:R-:W-:Y:S02]  /*0130*/  ISETP.GT.AND P0, PT, R5, R32, PT ;  /* 0x000000200500720c */ /* 0x000fe40003f04270 */
[----:B--2---:R-:W-:Y:S02]  /*0140*/  SEL R14, R8, RZ, !P1 ;  /* 0x000000ff080e7207 */ /* 0x004fe40004800000 */
[----:B------:R-:W-:Y:S02]  /*0150*/  SEL R20, R9, RZ, !P1 ;  /* 0x000000ff09147207 */ /* 0x000fe40004800000 */
[----:B------:R-:W-:Y:S02]  /*0160*/  SEL R24, R10, RZ, !P1 ;  /* 0x000000ff0a187207 */ /* 0x000fe40004800000 */
[----:B------:R-:W-:-:S05]  /*0170*/  SEL R25, R11, RZ, !P1 ;  /* 0x000000ff0b197207 */ /* 0x000fca0004800000 */
[----:B------:R-:W-:Y:S05]  /*0180*/  @!P0 BRA `(.L_x_0) ;  /* 0x00000e5000008947 */ /* 0x000fea0003800000 */
[----:B------:R-:W-:Y:S01]  /*0190*/  I2FP.F32.S32 R6, c[0x0][0x1b0] ;  /* 0x00006c0000067a45 */ /* 0x000fe20000201400 */
[C---:B------:R-:W-:Y:S01]  /*01a0*/  IMAD R11, R32.reuse, c[0x0][0x188], RZ ;  /* 0x00006200200b7a24 */ /* 0x040fe200078e02ff */
[----:B------:R-:W-:Y:S01]  /*01b0*/  MOV R15, 0x3e800000 ;  /* 0x3e800000000f7802 */ /* 0x000fe20000000f00 */
[----:B------:R-:W-:Y:S01]  /*01c0*/  IMAD R13, R32, c[0x0][0x178], RZ ;  /* 0x00005e00200d7a24 */ /* 0x000fe200078e02ff */
[----:B------:R-:W-:Y:S01]  /*01d0*/  FSETP.GT.AND P2, PT, |R6|, 8.50705917302346158658e+37, PT ;  /* 0x7e8000000600780b */ /* 0x000fe20003f44200 */
[----:B------:R-:W-:Y:S01]  /*01e0*/  IMAD R7, R32, c[0x0][0x168], RZ ;  /* 0x00005a0020077a24 */ /* 0x000fe200078e02ff */
[----:B------:R-:W-:Y:S01]  /*01f0*/  FSETP.GEU.AND P0, PT, |R6|, 1.175494350822287508e-38, PT ;  /* 0x008000000600780b */ /* 0x000fe20003f0e200 */
[----:B------:R-:W-:Y:S01]  /*0200*/  IMAD.MOV.U32 R33, RZ, RZ, 0x4 ;  /* 0x00000004ff217424 */ /* 0x000fe200078e00ff */
[----:B------:R-:W-:Y:S01]  /*0210*/  LOP3.LUT R8, R3, 0xff, RZ, 0xc0, !PT ;  /* 0x000000ff03087812 */ /* 0x000fe200078ec0ff */
[----:B------:R-:W-:Y:S01]  /*0220*/  IMAD.U32 R18, R20, 0x10000, RZ ;  /* 0x0001000014127824 */ /* 0x000fe200078e00ff */
[----:B------:R-:W-:-:S02]  /*0230*/  FSEL R15, R15, 1, P2 ;  /* 0x3f8000000f0f7808 */ /* 0x000fc40001000000 */
[----:B------:R-:W-:Y:S01]  /*0240*/  PRMT R2, R14, 0x7632, R2 ;  /* 0x000076320e027816 */ /* 0x000fe20000000002 */
[----:B------:R-:W-:Y:S01]  /*0250*/  IMAD.WIDE.U32 R8, R8, 0x10, RZ ;  /* 0x0000001008087825 */ /* 0x000fe200078e00ff */
[----:B------:R-:W-:Y:S02]  /*0260*/  PRMT R16, R24, 0x7632, R16 ;  /* 0x0000763218107816 */ /* 0x000fe40000000010 */
[----:B------:R-:W-:Y:S01]  /*0270*/  PRMT R17, R25, 0x7632, R17 ;  /* 0x0000763219117816 */ /* 0x000fe20000000011 */
[----:B------:R-:W-:Y:S01]  /*0280*/  @P2 FMUL R6, R6, 0.25 ;  /* 0x3e80000006062820 */ /* 0x000fe20000400000 */
[----:B------:R-:W-:Y:S01]  /*0290*/  IADD3 R5, -R32, R5, RZ ;  /* 0x0000000520057210 */ /* 0x000fe20007ffe1ff */
[----:B------:R-:W-:Y:S01]  /*02a0*/  @!P0 FMUL R15, R15, 16777216 ;  /* 0x4b8000000f0f8820 */ /* 0x000fe20000400000 */
[----:B------:R-:W-:Y:S01]  /*02b0*/  IMAD.WIDE R10, R11, 0x2, R8 ;  /* 0x000000020b0a7825 */ /* 0x000fe200078e0208 */
[----:B------:R-:W-:Y:S01]  /*02c0*/  @!P0 FMUL R6, R6, 16777216 ;  /* 0x4b80000006068820 */ /* 0x000fe20000400000 */
[----:B------:R-:W-:-:S02]  /*02d0*/  SHF.L.U32 R14, R14, 0x10, RZ ;  /* 0x000000100e0e7819 */ /* 0x000fc400000006ff */
[--C-:B------:R-:W-:Y:S01]  /*02e0*/  IMAD.WIDE R12, R13, 0x2, R8.reuse ;  /* 0x000000020d0c7825 */ /* 0x100fe200078e0208 */
[----:B------:R-:W-:Y:S02]  /*02f0*/  IADD3 R36, P2, R10, c[0x0][0x180], RZ ;  /* 0x000060000a247a10 */ /* 0x000fe40007f5e0ff */
[----:B------:R-:W0:Y:S01]  /*0300*/  MUFU.RCP R6, R6 ;  /* 0x0000000600067308 */ /* 0x000e220000001000 */
[----:B------:R-:W-:Y:S01]  /*0310*/  IMAD.WIDE R8, R7, 0x2, R8 ;  /* 0x0000000207087825 */ /* 0x000fe200078e0208 */
[----:B------:R-:W-:Y:S01]  /*0320*/  IADD3 R0, P3, R12, c[0x0][0x170], RZ ;  /* 0x00005c000c007a10 */ /* 0x000fe20007f7e0ff */
[----:B------:R-:W-:Y:S01]  /*0330*/  FADD R14, R14, c[0x0][0x1b4] ;  /* 0x00006d000e0e7621 */ /* 0x000fe20000000000 */
[----:B------:R-:W-:Y:S01]  /*0340*/  SHF.L.U32 R24, R24, 0x10, RZ ;  /* 0x0000001018187819 */ /* 0x000fe200000006ff */
[----:B------:R-:W-:Y:S01]  /*0350*/  IMAD.WIDE R32, R32, R33, c[0x0][0x198] ;  /* 0x0000660020207625 */ /* 0x000fe200078e0221 */
[----:B------:R-:W-:Y:S02]  /*0360*/  IADD3 R34, P4, R8, c[0x0][0x160], RZ ;  /* 0x0000580008227a10 */ /* 0x000fe40007f9e0ff */
[----:B------:R-:W-:Y:S01]  /*0370*/  SHF.L.U32 R25, R25, 0x10, RZ ;  /* 0x0000001019197819 */ /* 0x000fe200000006ff */
[----:B------:R-:W-:Y:S01]  /*0380*/  FADD R24, R24, c[0x0][0x1b4] ;  /* 0x00006d0018187621 */ /* 0x000fe20000000000 */
[----:B------:R-:W-:-:S02]  /*0390*/  SHF.L.U32 R2, R2, 0x10, RZ ;  /* 0x0000001002027819 */ /* 0x000fc400000006ff */
[----:B------:R-:W-:Y:S01]  /*03a0*/  SHF.L.U32 R16, R16, 0x10, RZ ;  /* 0x0000001010107819 */ /* 0x000fe200000006ff */
[----:B------:R-:W-:Y:S01]  /*03b0*/  FADD R25, R25, c[0x0][0x1b4] ;  /* 0x00006d0019197621 */ /* 0x000fe20000000000 */
[----:B------:R-:W-:Y:S01]  /*03c0*/  SHF.L.U32 R17, R17, 0x10, RZ ;  /* 0x0000001011117819 */ /* 0x000fe200000006ff */
[----:B------:R-:W-:Y:S01]  /*03d0*/  FADD R27, R2, c[0x0][0x1b4] ;  /* 0x00006d00021b7621 */ /* 0x000fe20000000000 */
[----:B0-----:R-:W-:Y:S01]  /*03e0*/  FFMA R6, R6, -R15, RZ ;  /* 0x8000000f06067223 */ /* 0x001fe200000000ff */
[----:B------:R-:W-:Y:S01]  /*03f0*/  PRMT R15, R20, 0x7632, R15 ;  /* 0x00007632140f7816 */ /* 0x000fe2000000000f */
[----:B------:R-:W-:Y:S01]  /*0400*/  FADD R29, R16, c[0x0][0x1b4] ;  /* 0x00006d00101d7621 */ /* 0x000fe20000000000 */
[----:B------:R-:W-:Y:S01]  /*0410*/  LOP3.LUT P0, RZ, R3, 0x7, RZ, 0xc0, !PT ;  /* 0x0000000703ff7812 */ /* 0x000fe2000780c0ff */
[----:B------:R-:W-:Y:S01]  /*0420*/  FADD R30, R17, c[0x0][0x1b4] ;  /* 0x00006d00111e7621 */ /* 0x000fe20000000000 */
[----:B------:R-:W-:Y:S01]  /*0430*/  SHF.R.U32.HI R26, RZ, 0x3, R3 ;  /* 0x00000003ff1a7819 */ /* 0x000fe20000011603 */
[----:B------:R-:W-:Y:S01]  /*0440*/  IMAD.U32 R28, R15, 0x10000, RZ ;  /* 0x000100000f1c7824 */ /* 0x000fe200078e00ff */
[----:B------:R-:W-:Y:S01]  /*0450*/  MOV R7, R33 ;  /* 0x0000002100077202 */ /* 0x000fe20000000f00 */
[----:B------:R-:W-:Y:S01]  /*0460*/  IMAD.MOV.U32 R33, RZ, RZ, RZ ;  /* 0x000000ffff217224 */ /* 0x000fe200078e00ff */
[----:B------:R-:W-:Y:S01]  /*0470*/  IADD3.X R37, R11, c[0x0][0x184], RZ, P2, !PT ;  /* 0x000061000b257a10 */ /* 0x000fe200017fe4ff */
[----:B------:R-:W-:Y:S01]  /*0480*/  FADD R15, R18, c[0x0][0x1b4] ;  /* 0x00006d00120f7621 */ /* 0x000fe20000000000 */
[----:B------:R-:W-:Y:S01]  /*0490*/  IADD3.X R39, R13, c[0x0][0x174], RZ, P3, !PT ;  /* 0x00005d000d277a10 */ /* 0x000fe20001ffe4ff */
[----:B------:R-:W-:Y:S01]  /*04a0*/  CS2R R10, SRZ ;  /* 0x00000000000a7805 */ /* 0x000fe2000001ff00 */
[----:B------:R-:W-:Y:S01]  /*04b0*/  IADD3.X R35, R9, c[0x0][0x164], RZ, P4, !PT ;  /* 0x0000590009237a10 */ /* 0x000fe200027fe4ff */
[----:B------:R-:W-:Y:S01]  /*04c0*/  CS2R R12, SRZ ;  /* 0x00000000000c7805 */ /* 0x000fe2000001ff00 */
[C---:B------:R-:W-:Y:S01]  /*04d0*/  ISETP.GE.AND P2, PT, R3.reuse, 0x8, PT ;  /* 0x000000080300780c */ /* 0x040fe20003f46270 */
[----:B------:R-:W-:Y:S01]  /*04e0*/  CS2R R8, SRZ ;  /* 0x0000000000087805 */ /* 0x000fe2000001ff00 */
[----:B------:R-:W-:Y:S01]  /*04f0*/  MOV R31, RZ ;  /* 0x000000ff001f7202 */ /* 0x000fe20000000f00 */
[----:B------:R-:W-:Y:S01]  /*0500*/  FADD R28, R28, c[0x0][0x1b4] ;  /* 0x00006d001c1c7621 */ /* 0x000fe20000000000 */
[----:B------:R-:W-:-:S02]  /*0510*/  ISETP.LT.AND P0, PT, R3, 0x8, !P0 ;  /* 0x000000080300780c */ /* 0x000fc40004701270 */
[----:B------:R-:W-:Y:S02]  /*0520*/  LOP3.LUT R26, R26, 0x1c, RZ, 0xc0, !PT ;  /* 0x0000001c1a1a7812 */ /* 0x000fe400078ec0ff */
.L_x_1:
[----:B------:R-:W-:Y:S01]  /*0530*/  CS2R R16, SRZ ;  /* 0x0000000000107805 */ /* 0x000fe2000001ff00 */
[----:B------:R-:W-:Y:S01]  /*0540*/  CS2R R18, SRZ ;  /* 0x0000000000127805 */ /* 0x000fe2000001ff00 */
[----:B------:R-:W-:Y:S01]  /*0550*/  CS2R R20, SRZ ;  /* 0x0000000000147805 */ /* 0x000fe2000001ff00 */
[----:B------:R-:W-:-:S04]  /*0560*/  CS2R R22, SRZ ;  /* 0x0000000000167805 */ /* 0x000fc8000001ff00 */
[----:B------:R-:W2:Y:S04]  /*0570*/  @!P1 LDG.E.128 R16, [R34.64] ;  /* 0x0000000422109981 */ /* 0x000ea8000c1e1d00 */
[----:B------:R-:W3:Y:S01]  /*0580*/  @!P1 LDG.E.128 R20, [R36.64] ;  /* 0x0000000424149981 */ /* 0x000ee2000c1e1d00 */
[----:B------:R-:W-:Y:S02]  /*0590*/  LOP3.LUT P3, RZ, R3, 0x1f, RZ, 0xc0, !PT ;  /* 0x0000001f03ff7812 */ /* 0x000fe4000786c0ff */
[----:B--2---:R-:W-:Y:S02]  /*05a0*/  SEL R16, R16, RZ, !P1 ;  /* 0x000000ff10107207 */ /* 0x004fe40004800000 */
[----:B------:R-:W-:Y:S02]  /*05b0*/  SEL R40, R17, RZ, !P1 ;  /* 0x000000ff11287207 */ /* 0x000fe40004800000 */
[----:B---3--:R-:W-:Y:S01]  /*05c0*/  SEL R49, R20, RZ, !P1 ;  /* 0x000000ff14317207 */ /* 0x008fe20004800000 */
[C---:B------:R-:W-:Y:S01]  /*05d0*/  IMAD.U32 R45, R16.reuse, 0x10000, RZ ;  /* 0x00010000102d7824 */ /* 0x040fe200078e00ff */
[----:B------:R-:W-:-:S02]  /*05e0*/  PRMT R17, R16, 0x7632, R17 ;  /* 0x0000763210117816 */ /* 0x000fc40000000011 */
[----:B------:R-:W-:Y:S02]  /*05f0*/  SEL R43, R22, RZ, !P1 ;  /* 0x000000ff162b7207 */ /* 0x000fe40004800000 */
[C---:B------:R-:W-:Y:S01]  /*0600*/  PRMT R22, R49.reuse, 0x7632, R22 ;  /* 0x0000763231167816 */ /* 0x040fe20000000016 */
[----:B------:R-:W-:Y:S01]  /*0610*/  IMAD.U32 R49, R49, 0x10000, RZ ;  /* 0x0001000031317824 */ /* 0x000fe200078e00ff */
[----:B------:R-:W-:Y:S02]  /*0620*/  SHF.L.U32 R44, R17, 0x10, RZ ;  /* 0x00000010112c7819 */ /* 0x000fe400000006ff */
[----:B------:R-:W-:Y:S02]  /*0630*/  SHF.L.U32 R22, R22, 0x10, RZ ;  /* 0x0000001016167819 */ /* 0x000fe400000006ff */
[----:B------:R-:W-:Y:S01]  /*0640*/  SEL R50, R21, RZ, !P1 ;  /* 0x000000ff15327207 */ /* 0x000fe20004800000 */
[----:B------:R-:W-:Y:S01]  /*0650*/  FMUL R47, R27, R44 ;  /* 0x0000002c1b2f7220 */ /* 0x000fe20000400000 */
[----:B------:R-:W-:Y:S01]  /*0660*/  PRMT R42, R40, 0x7632, R42 ;  /* 0x00007632282a7816 */ /* 0x000fe2000000002a */
[----:B------:R-:W-:Y:S01]  /*0670*/  FMUL R44, R14, R45 ;  /* 0x0000002d0e2c7220 */ /* 0x000fe20000400000 */
[----:B------:R-:W-:Y:S01]  /*0680*/  SHF.L.U32 R46, R40, 0x10, RZ ;  /* 0x00000010282e7819 */ /* 0x000fe200000006ff */
[----:B------:R-:W-:Y:S01]  /*0690*/  FMUL R48, R22, R47 ;  /* 0x0000002f16307220 */ /* 0x000fe20000400000 */
[----:B------:R-:W-:-:S02]  /*06a0*/  PRMT R56, R50, 0x7632, R56 ;  /* 0x0000763232387816 */ /* 0x000fc40000000038 */
[----:B------:R-:W-:Y:S01]  /*06b0*/  SEL R18, R18, RZ, !P1 ;  /* 0x000000ff12127207 */ /* 0x000fe20004800000 */
[----:B------:R-:W-:Y:S01]  /*06c0*/  FMUL R17, R15, R46 ;  /* 0x0000002e0f117220 */ /* 0x000fe20000400000 */
[----:B------:R-:W-:Y:S01]  /*06d0*/  SHF.L.U32 R50, R50, 0x10, RZ ;  /* 0x0000001032327819 */ /* 0x000fe200000006ff */
[----:B------:R-:W-:Y:S01]  /*06e0*/  FFMA R51, R49, R44, R48 ;  /* 0x0000002c31337223 */ /* 0x000fe20000000030 */
[----:B------:R-:W-:Y:S01]  /*06f0*/  SHF.L.U32 R45, R42, 0x10, RZ ;  /* 0x000000102a2d7819 */ /* 0x000fe200000006ff */
[C---:B------:R-:W-:Y:S01]  /*0700*/  IMAD.U32 R41, R18.reuse, 0x10000, RZ ;  /* 0x0001000012297824 */ /* 0x040fe200078e00ff */
[----:B------:R-:W-:Y:S01]  /*0710*/  PRMT R21, R18, 0x7632, R21 ;  /* 0x0000763212157816 */ /* 0x000fe20000000015 */
[----:B------:R-:W-:Y:S01]  /*0720*/  IMAD.U32 R56, R56, 0x10000, RZ ;  /* 0x0001000038387824 */ /* 0x000fe200078e00ff */
[----:B------:R-:W-:Y:S01]  /*0730*/  FFMA R51, R50, R17, R51 ;  /* 0x0000001132337223 */ /* 0x000fe20000000033 */
[----:B------:R-:W-:Y:S01]  /*0740*/  FMUL R45, R28, R45 ;  /* 0x0000002d1c2d7220 */ /* 0x000fe20000400000 */
[----:B------:R-:W-:Y:S01]  /*0750*/  PRMT R52, R43, 0x7632, R52 ;  /* 0x000076322b347816 */ /* 0x000fe20000000034 */
[----:B------:R-:W-:Y:S01]  /*0760*/  FMUL R42, R24, R41 ;  /* 0x00000029182a7220 */ /* 0x000fe20000400000 */
[----:B------:R-:W-:Y:S01]  /*0770*/  SEL R19, R19, RZ, !P1 ;  /* 0x000000ff13137207 */ /* 0x000fe20004800000 */
[----:B------:R-:W-:Y:S01]  /*0780*/  FFMA R48, R56, R45, R51 ;  /* 0x0000002d38307223 */ /* 0x000fe20000000033 */
[----:B------:R-:W-:-:S02]  /*0790*/  SHF.L.U32 R43, R43, 0x10, RZ ;  /* 0x000000102b2b7819 */ /* 0x000fc400000006ff */
[----:B------:R-:W-:Y:S02]  /*07a0*/  SHF.L.U32 R46, R21, 0x10, RZ ;  /* 0x00000010152e7819 */ /* 0x000fe400000006ff */
[----:B------:R-:W-:Y:S01]  /*07b0*/  SEL R23, R23, RZ, !P1 ;  /* 0x000000ff17177207 */ /* 0x000fe20004800000 */
[----:B------:R-:W-:Y:S01]  /*07c0*/  FFMA R21, R43, R42, R48 ;  /* 0x0000002a2b157223 */ /* 0x000fe20000000030 */
[----:B------:R-:W-:Y:S01]  /*07d0*/  PRMT R20, R19, 0x7632, R20 ;  /* 0x0000763213147816 */ /* 0x000fe20000000014 */
[----:B------:R-:W-:Y:S01]  /*07e0*/  FMUL R41, R29, R46 ;  /* 0x0000002e1d297220 */ /* 0x000fe20000400000 */
[----:B------:R-:W-:Y:S01]  /*07f0*/  SHF.L.U32 R38, R19, 0x10, RZ ;  /* 0x0000001013267819 */ /* 0x000fe200000006ff */
[C---:B------:R-:W-:Y:S01]  /*0800*/  IMAD.U32 R46, R23.reuse, 0x10000, RZ ;  /* 0x00010000172e7824 */ /* 0x040fe200078e00ff */
[----:B------:R-:W-:Y:S02]  /*0810*/  SHF.L.U32 R52, R52, 0x10, RZ ;  /* 0x0000001034347819 */ /* 0x000fe400000006ff */
[----:B------:R-:W-:Y:S01]  /*0820*/  PRMT R54, R23, 0x7632, R54 ;  /* 0x0000763217367816 */ /* 0x000fe20000000036 */
[----:B------:R-:W-:Y:S01]  /*0830*/  FMUL R23, R25, R38 ;  /* 0x0000002619177220 */ /* 0x000fe20000400000 */
[----:B------:R-:W-:Y:S01]  /*0840*/  SHF.L.U32 R51, R20, 0x10, RZ ;  /* 0x0000001014337819 */ /* 0x000fe200000006ff */
[----:B------:R-:W-:Y:S01]  /*0850*/  FFMA R21, R52, R41, R21 ;  /* 0x0000002934157223 */ /* 0x000fe20000000015 */
[----:B------:R-:W-:-:S02]  /*0860*/  SHF.L.U32 R54, R54, 0x10, RZ ;  /* 0x0000001036367819 */ /* 0x000fc400000006ff */
[----:B------:R-:W-:Y:S01]  /*0870*/  MOV R20, R32 ;  /* 0x0000002000147202 */ /* 0x000fe20000000f00 */
[----:B------:R-:W-:Y:S01]  /*0880*/  FMUL R51, R30, R51 ;  /* 0x000000331e337220 */ /* 0x000fe20000400000 */
[----:B------:R-:W-:-:S04]  /*0890*/  FFMA R21, R46, R23, R21 ;  /* 0x000000172e157223 */ /* 0x000fc80000000015 */
[----:B------:R-:W-:Y:S01]  /*08a0*/  FFMA R38, R54, R51, R21 ;  /* 0x0000003336267223 */ /* 0x000fe20000000015 */
[----:B------:R-:W-:-:S04]  /*08b0*/  IMAD.MOV.U32 R21, RZ, RZ, R7 ;  /* 0x000000ffff157224 */ /* 0x000fc800078e0007 */
[----:B------:R-:W0:Y:S04]  /*08c0*/  SHFL.BFLY PT, R55, R38, 0x10, 0x1f ;  /* 0x0e001f0026377f89 */ /* 0x000e2800000e0000 */
[----:B------:R1:W2:Y:S01]  /*08d0*/  LDG.E R53, [R20.64] ;  /* 0x0000000414357981 */ /* 0x0002a2000c1e1900 */
[----:B------:R-:W-:-:S03]  /*08e0*/  IADD3 R5, R5, -0x1, RZ ;  /* 0xffffffff05057810 */ /* 0x000fc60007ffe0ff */
[----:B------:R-:W-:Y:S01]  /*08f0*/  BAR.SYNC.DEFER_BLOCKING 0x0 ;  /* 0x0000000000007b1d */ /* 0x000fe20000010000 */
[----:B------:R-:W-:Y:S01]  /*0900*/  ISETP.NE.AND P4, PT, R5, RZ, PT ;  /* 0x000000ff0500720c */ /* 0x000fe20003f85270 */
[----:B0-----:R-:W-:-:S05]  /*0910*/  FADD R55, R38, R55 ;  /* 0x0000003726377221 */ /* 0x001fca0000000000 */
[----:B------:R-:W0:Y:S02]  /*0920*/  SHFL.BFLY PT, R48, R55, 0x8, 0x1f ;  /* 0x0d001f0037307f89 */ /* 0x000e2400000e0000 */
[----:B0-----:R-:W-:-:S05]  /*0930*/  FADD R48, R55, R48 ;  /* 0x0000003037307221 */ /* 0x001fca0000000000 */
[----:B------:R-:W0:Y:S02]  /*0940*/  SHFL.BFLY PT, R57, R48, 0x4, 0x1f ;  /* 0x0c801f0030397f89 */ /* 0x000e2400000e0000 */
[----:B0-----:R-:W-:-:S05]  /*0950*/  FADD R57, R48, R57 ;  /* 0x0000003930397221 */ /* 0x001fca0000000000 */
[----:B------:R-:W0:Y:S02]  /*0960*/  SHFL.BFLY PT, R58, R57, 0x2, 0x1f ;  /* 0x0c401f00393a7f89 */ /* 0x000e2400000e0000 */
[----:B0-----:R-:W-:-:S05]  /*0970*/  FADD R58, R57, R58 ;  /* 0x0000003a393a7221 */ /* 0x001fca0000000000 */
[----:B------:R-:W0:Y:S02]  /*0980*/  SHFL.BFLY PT, R59, R58, 0x1, 0x1f ;  /* 0x0c201f003a3b7f89 */ /* 0x000e2400000e0000 */
[----:B0-----:R-:W-:-:S05]  /*0990*/  FADD R59, R58, R59 ;  /* 0x0000003b3a3b7221 */ /* 0x001fca0000000000 */
[----:B------:R-:W-:Y:S04]  /*09a0*/  @!P3 STS [R26], R59 ;  /* 0x0000003b1a00b388 */ /* 0x000fe80000000800 */
[----:B------:R-:W-:Y:S01]  /*09b0*/  BAR.SYNC.DEFER_BLOCKING 0x0 ;  /* 0x0000000000007b1d */ /* 0x000fe20000010000 */
[----:B------:R-:W-:-:S04]  /*09c0*/  IADD3 R32, P3, R32, 0x4, RZ ;  /* 0x0000000420207810 */ /* 0x000fc80007f7e0ff */
[----:B------:R-:W-:Y:S01]  /*09d0*/  IADD3.X R7, RZ, R7, RZ, P3, !PT ;  /* 0x00000007ff077210 */ /* 0x000fe20001ffe4ff */
[----:B------:R-:W1:Y:S04]  /*09e0*/  @!P2 LDS R2, [R3.X4] ;  /* 0x000000000302a984 */ /* 0x000e680000004800 */
[----:B-1----:R-:W0:Y:S02]  /*09f0*/  SHFL.BFLY PT, R21, R2, 0x4, 0x1f ;  /* 0x0c801f0002157f89 */ /* 0x002e2400000e0000 */
[----:B0-----:R-:W-:-:S05]  /*0a00*/  FADD R21, R2, R21 ;  /* 0x0000001502157221 */ /* 0x001fca0000000000 */
[----:B------:R-:W0:Y:S02]  /*0a10*/  SHFL.BFLY PT, R20, R21, 0x2, 0x1f ;  /* 0x0c401f0015147f89 */ /* 0x000e2400000e0000 */
[----:B0-----:R-:W-:Y:S01]  /*0a20*/  FADD R20, R21, R20 ;  /* 0x0000001415147221 */ /* 0x001fe20000000000 */
[----:B------:R-:W-:-:S04]  /*0a30*/  MOV R21, R39 ;  /* 0x0000002700157202 */ /* 0x000fc80000000f00 */
[----:B------:R-:W0:Y:S02]  /*0a40*/  SHFL.BFLY PT, R55, R20, 0x1, 0x1f ;  /* 0x0c201f0014377f89 */ /* 0x000e2400000e0000 */
[----:B0-----:R-:W-:Y:S01]  /*0a50*/  FADD R58, R20, R55 ;  /* 0x00000037143a7221 */ /* 0x001fe20000000000 */
[----:B------:R-:W-:Y:S02]  /*0a60*/  MOV R55, 0x2 ;  /* 0x0000000200377802 */ /* 0x000fe40000000f00 */
[----:B------:R-:W-:Y:S02]  /*0a70*/  MOV R20, R0 ;  /* 0x0000000000147202 */ /* 0x000fe40000000f00 */
[----:B------:R0:W-:Y:S01]  /*0a80*/  @P0 STS [R3.X4], R58 ;  /* 0x0000003a03000388 */ /* 0x0001e20000004800 */
[----:B------:R-:W-:-:S03]  /*0a90*/  IMAD.WIDE R36, R55, c[0x0][0x188], R36 ;  /* 0x0000620037247a25 */ /* 0x000fc600078e0224 */
[----:B------:R-:W-:Y:S01]  /*0aa0*/  BAR.SYNC.DEFER_BLOCKING 0x0 ;  /* 0x0000000000007b1d */ /* 0x000fe20000010000 */
[----:B------:R-:W-:Y:S01]  /*0ab0*/  IMAD.WIDE R38, R55, c[0x0][0x178], R20 ;  /* 0x00005e0037267a25 */ /* 0x000fe200078e0214 */
[----:B--2---:R-:W-:-:S03]  /*0ac0*/  FMUL R60, R53, R54 ;  /* 0x00000036353c7220 */ /* 0x004fc60000400000 */
[----:B------:R-:W-:Y:S01]  /*0ad0*/  IMAD.WIDE R34, R55, c[0x0][0x168], R34 ;  /* 0x00005a0037227a25 */ /* 0x000fe200078e0222 */
[C---:B------:R-:W-:Y:S01]  /*0ae0*/  FMUL R55, R53.reuse, R52 ;  /* 0x0000003435377220 */ /* 0x040fe20000400000 */
[----:B0-----:R-:W-:Y:S02]  /*0af0*/  FMUL R58, R6, R53 ;  /* 0x00000035063a7220 */ /* 0x001fe40000400000 */
[----:B------:R-:W-:Y:S01]  /*0b00*/  IMAD.MOV.U32 R0, RZ, RZ, R38 ;  /* 0x000000ffff007224 */ /* 0x000fe200078e0026 */
[C---:B------:R-:W-:Y:S01]  /*0b10*/  FMUL R38, R53.reuse, R43 ;  /* 0x0000002b35267220 */ /* 0x040fe20000400000 */
[----:B------:R-:W-:-:S04]  /*0b20*/  FMUL R57, R53, R58 ;  /* 0x0000003a35397220 */ /* 0x000fc80000400000 */
[----:B------:R-:W-:Y:S01]  /*0b30*/  F2FP.BF16.F32.PACK_AB R38, R55, R38 ;  /* 0x000000263726723e */ /* 0x000fe200000010ff */
[----:B------:R-:W-:-:S04]  /*0b40*/  FMUL R55, R53, R46 ;  /* 0x0000002e35377220 */ /* 0x000fc80000400000 */
[----:B------:R-:W-:Y:S01]  /*0b50*/  HFMA2.BF16_V2 R18, R18, R38, -RZ.H0_H0 ;  /* 0x0000002612127231 */ /* 0x000fe200003400ff */
[----:B------:R-:W-:Y:S01]  /*0b60*/  F2FP.BF16.F32.PACK_AB R60, R60, R55 ;  /* 0x000000373c3c723e */ /* 0x000fe200000010ff */
[----:B------:R-:W0:Y:S04]  /*0b70*/  LDS R48, [RZ] ;  /* 0x00000000ff307984 */ /* 0x000e280000000800 */
[----:B------:R-:W-:Y:S01]  /*0b80*/  HFMA2.BF16_V2 R38, R19, R60, -RZ.H0_H0 ;  /* 0x0000003c13267231 */ /* 0x000fe200003400ff */
[----:B0-----:R-:W-:-:S04]  /*0b90*/  FMUL R55, R57, R48 ;  /* 0x0000003039377220 */ /* 0x001fc80000400000 */
[-C--:B------:R-:W-:Y:S01]  /*0ba0*/  FMUL R48, R49, R55.reuse ;  /* 0x0000003731307220 */ /* 0x080fe20000400000 */
[-C--:B------:R-:W-:Y:S01]  /*0bb0*/  FMUL R58, R22, R55.reuse ;  /* 0x00000037163a7220 */ /* 0x080fe20000400000 */
[-C--:B------:R-:W-:Y:S01]  /*0bc0*/  FMUL R46, R46, R55.reuse ;  /* 0x000000372e2e7220 */ /* 0x080fe20000400000 */
[-C--:B------:R-:W-:Y:S01]  /*0bd0*/  FMUL R52, R52, R55.reuse ;  /* 0x0000003734347220 */ /* 0x080fe20000400000 */
[C---:B------:R-:W-:Y:S01]  /*0be0*/  FMUL R48, R53.reuse, R48 ;  /* 0x0000003035307220 */ /* 0x040fe20000400000 */
[C---:B------:R-:W-:Y:S01]  /*0bf0*/  FMUL R58, R53.reuse, R58 ;  /* 0x0000003a353a7220 */ /* 0x040fe20000400000 */
[C---:B------:R-:W-:Y:S01]  /*0c00*/  FMUL R46, R53.reuse, R46 ;  /* 0x0000002e352e7220 */ /* 0x040fe20000400000 */
[C---:B------:R-:W-:Y:S01]  /*0c10*/  FMUL R52, R53.reuse, R52 ;  /* 0x0000003435347220 */ /* 0x040fe20000400000 */
[----:B------:R-:W-:Y:S01]  /*0c20*/  FFMA R44, R53, R44, R48 ;  /* 0x0000002c352c7223 */ /* 0x000fe20000000030 */
[----:B------:R-:W-:Y:S01]  /*0c30*/  FMUL R48, R43, R55 ;  /* 0x000000372b307220 */ /* 0x000fe20000400000 */
[C---:B------:R-:W-:Y:S01]  /*0c40*/  FFMA R47, R53.reuse, R47, R58 ;  /* 0x0000002f352f7223 */ /* 0x040fe2000000003a */
[----:B------:R-:W-:Y:S01]  /*0c50*/  FMUL R58, R50, R55 ;  /* 0x00000037323a7220 */ /* 0x000fe20000400000 */
[C---:B------:R-:W-:Y:S01]  /*0c60*/  FMUL R49, R53.reuse, R49 ;  /* 0x0000003135317220 */ /* 0x040fe20000400000 */
[C---:B------:R-:W-:Y:S01]  /*0c70*/  FMUL R19, R53.reuse, R48 ;  /* 0x0000003035137220 */ /* 0x040fe20000400000 */
[C---:B------:R-:W-:Y:S01]  /*0c80*/  FMUL R22, R53.reuse, R22 ;  /* 0x0000001635167220 */ /* 0x040fe20000400000 */
[C---:B------:R-:W-:Y:S01]  /*0c90*/  FMUL R60, R53.reuse, R58 ;  /* 0x0000003a353c7220 */ /* 0x040fe20000400000 */
[----:B------:R-:W-:Y:S01]  /*0ca0*/  FMUL R58, R56, R55 ;  /* 0x00000037383a7220 */ /* 0x000fe20000400000 */
[C---:B------:R-:W-:Y:S01]  /*0cb0*/  FFMA R42, R53.reuse, R42, R19 ;  /* 0x0000002a352a7223 */ /* 0x040fe20000000013 */
[C---:B------:R-:W-:Y:S01]  /*0cc0*/  FFMA R19, R53.reuse, R23, R46 ;  /* 0x0000001735137223 */ /* 0x040fe2000000002e */
[C---:B------:R-:W-:Y:S01]  /*0cd0*/  FMUL R50, R53.reuse, R50 ;  /* 0x0000003235327220 */ /* 0x040fe20000400000 */
[C---:B------:R-:W-:Y:S01]  /*0ce0*/  FMUL R23, R53.reuse, R56 ;  /* 0x0000003835177220 */ /* 0x040fe20000400000 */
[----:B------:R-:W-:Y:S01]  /*0cf0*/  FMUL R54, R54, R55 ;  /* 0x0000003736367220 */ /* 0x000fe20000400000 */
[C---:B------:R-:W-:Y:S01]  /*0d00*/  FMUL R58, R53.reuse, R58 ;  /* 0x0000003a353a7220 */ /* 0x040fe20000400000 */
[C---:B------:R-:W-:Y:S01]  /*0d10*/  FFMA R41, R53.reuse, R41, R52 ;  /* 0x0000002935297223 */ /* 0x040fe20000000034 */
[----:B------:R-:W-:Y:S01]  /*0d20*/  F2FP.BF16.F32.PACK_AB R22, R22, R49 ;  /* 0x000000311616723e */ /* 0x000fe200000010ff */
[C---:B------:R-:W-:Y:S01]  /*0d30*/  FMUL R54, R53.reuse, R54 ;  /* 0x0000003635367220 */ /* 0x040fe20000400000 */
[----:B------:R-:W-:Y:S01]  /*0d40*/  FFMA R48, R53, R45, R58 ;  /* 0x0000002d35307223 */ /* 0x000fe2000000003a */
[----:B------:R-:W-:Y:S01]  /*0d50*/  F2FP.BF16.F32.PACK_AB R23, R23, R50 ;  /* 0x000000321717723e */ /* 0x000fe200000010ff */
[C---:B------:R-:W-:Y:S01]  /*0d60*/  FFMA R17, R53.reuse, R17, R60 ;  /* 0x0000001135117223 */ /* 0x040fe2000000003c */
[C---:B------:R-:W-:Y:S01]  /*0d70*/  PRMT R43, R18.reuse, 0x7610, R43 ;  /* 0x00007610122b7816 */ /* 0x040fe2000000002b */
[----:B------:R-:W-:Y:S01]  /*0d80*/  FFMA R54, R53, R51, R54 ;  /* 0x0000003335367223 */ /* 0x000fe20000000036 */
[----:B------:R-:W-:Y:S01]  /*0d90*/  PRMT R45, R18, 0x7632, R45 ;  /* 0x00007632122d7816 */ /* 0x000fe2000000002d */
[----:B------:R-:W-:Y:S01]  /*0da0*/  HFMA2.BF16_V2 R46, R16, R22, -RZ.H0_H0 ;  /* 0x00000016102e7231 */ /* 0x000fe200003400ff */
[----:B------:R-:W-:Y:S01]  /*0db0*/  F2FP.BF16.F32.PACK_AB R18, R41, R42 ;  /* 0x0000002a2912723e */ /* 0x000fe200000010ff */
[----:B------:R-:W-:Y:S01]  /*0dc0*/  HFMA2.BF16_V2 R23, R40, R23, -RZ.H0_H0 ;  /* 0x0000001728177231 */ /* 0x000fe200003400ff */
[----:B------:R-:W-:-:S02]  /*0dd0*/  SHF.L.U32 R41, R38, 0x10, RZ ;  /* 0x0000001026297819 */ /* 0x000fc400000006ff */
[----:B------:R-:W-:Y:S02]  /*0de0*/  SHF.L.U32 R22, R43, 0x10, RZ ;  /* 0x000000102b167819 */ /* 0x000fe400000006ff */
[----:B------:R-:W-:Y:S01]  /*0df0*/  F2FP.BF16.F32.PACK_AB R16, R47, R44 ;  /* 0x0000002c2f10723e */ /* 0x000fe200000010ff */
[----:B------:R-:W-:Y:S01]  /*0e00*/  FADD R12, R41, R12 ;  /* 0x0000000c290c7221 */ /* 0x000fe20000000000 */
[----:B------:R-:W-:Y:S01]  /*0e10*/  F2FP.BF16.F32.PACK_AB R17, R48, R17 ;  /* 0x000000113011723e */ /* 0x000fe200000010ff */
[----:B------:R-:W-:Y:S01]  /*0e20*/  FADD R33, R22, R33 ;  /* 0x0000002116217221 */ /* 0x000fe20000000000 */
[----:B------:R-:W-:Y:S02]  /*0e30*/  F2FP.BF16.F32.PACK_AB R19, R54, R19 ;  /* 0x000000133613723e */ /* 0x000fe400000010ff */
[----:B------:R-:W-:Y:S02]  /*0e40*/  PRMT R41, R38, 0x7632, R41 ;  /* 0x0000763226297816 */ /* 0x000fe40000000029 */
[----:B------:R-:W-:Y:S01]  /*0e50*/  SHF.L.U32 R42, R45, 0x10, RZ ;  /* 0x000000102d2a7819 */ /* 0x000fe200000006ff */
[----:B------:R0:W-:Y:S01]  /*0e60*/  @!P1 STG.E.128 [R20.64], R16 ;  /* 0x0000001014009986 */ /* 0x0001e2000c101d04 */
[----:B------:R-:W-:-:S02]  /*0e70*/  PRMT R40, R23, 0x7632, R40 ;  /* 0x0000763217287816 */ /* 0x000fc40000000028 */
[----:B------:R-:W-:Y:S01]  /*0e80*/  PRMT R38, R23, 0x7610, R38 ;  /* 0x0000761017267816 */ /* 0x000fe20000000026 */
[----:B------:R-:W-:Y:S01]  /*0e90*/  FADD R11, R42, R11 ;  /* 0x0000000b2a0b7221 */ /* 0x000fe20000000000 */
[C---:B------:R-:W-:Y:S01]  /*0ea0*/  PRMT R23, R46.reuse, 0x7632, R23 ;  /* 0x000076322e177816 */ /* 0x040fe20000000017 */
[----:B------:R-:W-:Y:S01]  /*0eb0*/  IMAD.U32 R42, R41, 0x10000, RZ ;  /* 0x00010000292a7824 */ /* 0x000fe200078e00ff */
[----:B------:R-:W-:Y:S02]  /*0ec0*/  PRMT R22, R46, 0x7610, R22 ;  /* 0x000076102e167816 */ /* 0x000fe40000000016 */
[----:B------:R-:W-:Y:S01]  /*0ed0*/  SHF.L.U32 R40, R40, 0x10, RZ ;  /* 0x0000001028287819 */ /* 0x000fe200000006ff */
[----:B------:R-:W-:-:S04]  /*0ee0*/  FADD R31, R42, R31 ;  /* 0x0000001f2a1f7221 */ /* 0x000fc80000000000 */
[----:B------:R-:W-:Y:S01]  /*0ef0*/  FADD R13, R40, R13 ;  /* 0x0000000d280d7221 */ /* 0x000fe20000000000 */
[----:B0-----:R-:W-:Y:S01]  /*0f00*/  SHF.L.U32 R19, R38, 0x10, RZ ;  /* 0x0000001026137819 */ /* 0x001fe200000006ff */
[----:B------:R-:W-:Y:S01]  /*0f10*/  IMAD.U32 R17, R22, 0x10000, RZ ;  /* 0x0001000016117824 */ /* 0x000fe200078e00ff */
[----:B------:R-:W-:-:S03]  /*0f20*/  SHF.L.U32 R16, R23, 0x10, RZ ;  /* 0x0000001017107819 */ /* 0x000fc600000006ff */
[----:B------:R-:W-:Y:S01]  /*0f30*/  FADD R10, R19, R10 ;  /* 0x0000000a130a7221 */ /* 0x000fe20000000000 */
[----:B------:R-:W-:Y:S01]  /*0f40*/  FADD R8, R17, R8 ;  /* 0x0000000811087221 */ /* 0x000fe20000000000 */
[----:B------:R-:W-:Y:S01]  /*0f50*/  FADD R9, R16, R9 ;  /* 0x0000000910097221 */ /* 0x000fe20000000000 */
[----:B------:R-:W-:Y:S05]  /*0f60*/  @P4 BRA `(.L_x_1) ;  /* 0xfffff5c000004947 */ /* 0x000fea000383ffff */
[----:B------:R-:W-:Y:S01]  /*0f70*/  MOV R16, R8 ;  /* 0x0000000800107202 */ /* 0x000fe20000000f00 */
[----:B------:R-:W-:Y:S01]  /*0f80*/  IMAD.MOV.U32 R18, RZ, RZ, R10 ;  /* 0x000000ffff127224 */ /* 0x000fe200078e000a */
[----:B------:R-:W-:Y:S01]  /*0f90*/  MOV R17, R9 ;  /* 0x0000000900117202 */ /* 0x000fe20000000f00 */
[----:B------:R-:W-:Y:S01]  /*0fa0*/  IMAD.MOV.U32 R30, RZ, RZ, R12 ;  /* 0x000000ffff1e7224 */ /* 0x000fe200078e000c */
[----:B------:R-:W-:Y:S02]  /*0fb0*/  MOV R19, R13 ;  /* 0x0000000d00137202 */ /* 0x000fe40000000f00 */
[----:B------:R-:W-:Y:S02]  /*0fc0*/  MOV R28, R33 ;  /* 0x00000021001c7202 */ /* 0x000fe40000000f00 */
[----:B------:R-:W-:-:S02]  /*0fd0*/  MOV R29, R11 ;  /* 0x0000000b001d7202 */ /* 0x000fc40000000f00 */
.L_x_0:
[----:B------:R-:W0:Y:S01]  /*0fe0*/  S2R R0, SR_TID.X ;  /* 0x0000000000007919 */ /* 0x000e220000002100 */
[----:B------:R-:W-:-:S03]  /*0ff0*/  MOV R3, 0x4 ;  /* 0x0000000400037802 */ /* 0x000fc60000000f00 */
[----:B------:R-:W-:Y:S01]  /*1000*/  BAR.SYNC.DEFER_BLOCKING 0x0 ;  /* 0x0000000000007b1d */ /* 0x000fe20000010000 */
[C---:B0-----:R-:W-:Y:S02]  /*1010*/  SHF.L.U32 R2, R0.reuse, 0x3, RZ ;  /* 0x0000000300027819 */ /* 0x041fe400000006ff */
[----:B------:R-:W-:Y:S02]  /*1020*/  SHF.L.U32 R5, R0, 0x2, RZ ;  /* 0x0000000200057819 */ /* 0x000fe400000006ff */
[----:B------:R-:W-:Y:S01]  /*1030*/  LOP3.LUT R6, R2, 0x7f8, RZ, 0xc0, !PT ;  /* 0x000007f802067812 */ /* 0x000fe200078ec0ff */
[----:B------:R-:W-:Y:S01]  /*1040*/  IMAD R2, R4, c[0x0][0x1a8], RZ ;  /* 0x00006a0004027a24 */ /* 0x000fe200078e02ff */
[----:B------:R-:W-:-:S03]  /*1050*/  LOP3.LUT R5, R5, 0x3fc, RZ, 0xc0, !PT ;  /* 0x000003fc05057812 */ /* 0x000fc600078ec0ff */
[----:B------:R-:W-:Y:S01]  /*1060*/  STS.128 [R6.X4], R16 ;  /* 0x0000001006007388 */ /* 0x000fe20000004c00 */
[C---:B------:R-:W-:Y:S01]  /*1070*/  LOP3.LUT R0, R5.reuse, 0x400, RZ, 0xfc, !PT ;  /* 0x0000040005007812 */ /* 0x040fe200078efcff */
[----:B------:R-:W-:Y:S01]  /*1080*/  IMAD.WIDE R2, R2, R3, c[0x0][0x1a0] ;  /* 0x0000680002027625 */ /* 0x000fe200078e0203 */
[C---:B------:R-:W-:Y:S01]  /*1090*/  ISETP.GE.AND P0, PT, R5.reuse, c[0x0][0x1b0], PT ;  /* 0x00006c0005007a0c */ /* 0x040fe20003f06270 */
[----:B------:R-:W-:Y:S04]  /*10a0*/  STS.128 [R6.X4+0x10], R28 ;  /* 0x0000101c06007388 */ /* 0x000fe80000004c00 */
[----:B------:R-:W-:Y:S01]  /*10b0*/  BAR.SYNC.DEFER_BLOCKING 0x0 ;  /* 0x0000000000007b1d */ /* 0x000fe20000010000 */
[----:B------:R-:W-:Y:S01]  /*10c0*/  ISETP.GE.AND P1, PT, R0, c[0x0][0x1b0], PT ;  /* 0x00006c0000007a0c */ /* 0x000fe20003f26270 */
[----:B------:R-:W-:-:S04]  /*10d0*/  IMAD.WIDE.U32 R2, R5, 0x4, R2 ;  /* 0x0000000405027825 */ /* 0x000fc800078e0002 */
[----:B------:R-:W0:Y:S04]  /*10e0*/  LDS.128 R8, [R5.X4] ;  /* 0x0000000005087984 */ /* 0x000e280000004c00 */
[----:B0-----:R0:W-:Y:S04]  /*10f0*/  @!P0 STG.E.128 [R2.64], R8 ;  /* 0x0000000802008986 */ /* 0x0011e8000c101d04 */
[----:B------:R-:W-:Y:S05]  /*1100*/  @P1 EXIT ;  /* 0x000000000000194d */ /* 0x000fea0003800000 */
[----:B------:R-:W1:Y:S04]  /*1110*/  LDS.128 R4, [R5.X4+0x1000] ;  /* 0x0010000005047984 */ /* 0x000e680000004c00 */
[----:B-1----:R-:W-:Y:S01]  /*1120*/  STG.E.128 [R2.64+0x1000], R4 ;  /* 0x0010000402007986 */ /* 0x002fe2000c101d04 */
[----:B------:R-:W-:Y:S05]  /*1130*/  EXIT ;  /* 0x000000000000794d */ /* 0x000fea0003800000 */
.L_x_2:
[----:B------:R-:W-:-:S00]  /*1140*/  BRA `(.L_x_2) ;  /* 0xfffffff000007947 */ /* 0x000fc0000383ffff */
[----:B------:R-:W-:-:S00]  /*1150*/  NOP ;  /* 0x0000000000007918 */ /* 0x000fc00000000000 */
        /* <DEDUP_REMOVED lines=10> */
.L_x_3:


//--------------------- .nv.shared._rms_norm_backward_kernel --------------------------
	.section	.nv.shared._rms_norm_backward_kernel,"aw",@nobits
	.sectionflags	@""
	.align	16
